//
// Generated by NVIDIA NVVM Compiler
//
// Compiler Build ID: CL-36424714
// Cuda compilation tools, release 13.0, V13.0.88
// Based on NVVM 20.0.0
//

.version 9.0
.target sm_100
.address_size 64

	// .globl	_Z9matMulmknPiS_S_iii

.visible .entry _Z9matMulmknPiS_S_iii(
	.param .u64 .ptr .align 1 _Z9matMulmknPiS_S_iii_param_0,
	.param .u64 .ptr .align 1 _Z9matMulmknPiS_S_iii_param_1,
	.param .u64 .ptr .align 1 _Z9matMulmknPiS_S_iii_param_2,
	.param .u32 _Z9matMulmknPiS_S_iii_param_3,
	.param .u32 _Z9matMulmknPiS_S_iii_param_4,
	.param .u32 _Z9matMulmknPiS_S_iii_param_5
)
{
	.reg .pred 	%p<13>;
	.reg .b32 	%r<107>;
	.reg .b64 	%rd<53>;

	ld.param.u64 	%rd7, [_Z9matMulmknPiS_S_iii_param_0];
	ld.param.u64 	%rd8, [_Z9matMulmknPiS_S_iii_param_1];
	ld.param.u64 	%rd6, [_Z9matMulmknPiS_S_iii_param_2];
	ld.param.u32 	%r32, [_Z9matMulmknPiS_S_iii_param_3];
	ld.param.u32 	%r30, [_Z9matMulmknPiS_S_iii_param_4];
	ld.param.u32 	%r31, [_Z9matMulmknPiS_S_iii_param_5];
	cvta.to.global.u64 	%rd1, %rd8;
	cvta.to.global.u64 	%rd2, %rd7;
	mov.u32 	%r33, %tid.y;
	mov.u32 	%r34, %ctaid.y;
	mov.u32 	%r35, %ntid.y;
	mad.lo.s32 	%r1, %r34, %r35, %r33;
	mov.u32 	%r36, %tid.x;
	mov.u32 	%r37, %ctaid.x;
	mov.u32 	%r38, %ntid.x;
	mad.lo.s32 	%r2, %r37, %r38, %r36;
	setp.ge.s32 	%p1, %r1, %r32;
	setp.ge.s32 	%p2, %r2, %r31;
	or.pred  	%p3, %p1, %p2;
	@%p3 bra 	$L__BB0_14;
	setp.lt.s32 	%p4, %r30, 1;
	mov.b32 	%r106, 0;
	@%p4 bra 	$L__BB0_13;
	mul.lo.s32 	%r3, %r30, %r1;
	and.b32  	%r4, %r30, 7;
	setp.lt.u32 	%p5, %r30, 8;
	mov.b32 	%r101, 0;
	mov.u32 	%r106, %r101;
	@%p5 bra 	$L__BB0_5;
	and.b32  	%r101, %r30, 2147483640;
	neg.s32 	%r95, %r101;
	shl.b32 	%r7, %r31, 3;
	mul.wide.u32 	%rd9, %r3, 4;
	add.s64 	%rd10, %rd9, %rd2;
	add.s64 	%rd52, %rd10, 16;
	mov.b32 	%r106, 0;
	mul.wide.s32 	%rd13, %r31, 4;
	mov.u32 	%r94, %r2;
$L__BB0_4:
	.pragma "nounroll";
	ld.global.u32 	%r43, [%rd52+-16];
	mul.wide.s32 	%rd11, %r94, 4;
	add.s64 	%rd12, %rd1, %rd11;
	ld.global.u32 	%r44, [%rd12];
	mad.lo.s32 	%r45, %r44, %r43, %r106;
	ld.global.u32 	%r46, [%rd52+-12];
	add.s64 	%rd14, %rd12, %rd13;
	ld.global.u32 	%r47, [%rd14];
	mad.lo.s32 	%r48, %r47, %r46, %r45;
	ld.global.u32 	%r49, [%rd52+-8];
	add.s64 	%rd15, %rd14, %rd13;
	ld.global.u32 	%r50, [%rd15];
	mad.lo.s32 	%r51, %r50, %r49, %r48;
	ld.global.u32 	%r52, [%rd52+-4];
	add.s64 	%rd16, %rd15, %rd13;
	ld.global.u32 	%r53, [%rd16];
	mad.lo.s32 	%r54, %r53, %r52, %r51;
	ld.global.u32 	%r55, [%rd52];
	add.s64 	%rd17, %rd16, %rd13;
	ld.global.u32 	%r56, [%rd17];
	mad.lo.s32 	%r57, %r56, %r55, %r54;
	ld.global.u32 	%r58, [%rd52+4];
	add.s64 	%rd18, %rd17, %rd13;
	ld.global.u32 	%r59, [%rd18];
	mad.lo.s32 	%r60, %r59, %r58, %r57;
	ld.global.u32 	%r61, [%rd52+8];
	add.s64 	%rd19, %rd18, %rd13;
	ld.global.u32 	%r62, [%rd19];
	mad.lo.s32 	%r63, %r62, %r61, %r60;
	ld.global.u32 	%r64, [%rd52+12];
	add.s64 	%rd20, %rd19, %rd13;
	ld.global.u32 	%r65, [%rd20];
	mad.lo.s32 	%r106, %r65, %r64, %r63;
	add.s32 	%r95, %r95, 8;
	add.s32 	%r94, %r94, %r7;
	add.s64 	%rd52, %rd52, 32;
	setp.ne.s32 	%p6, %r95, 0;
	@%p6 bra 	$L__BB0_4;
$L__BB0_5:
	setp.eq.s32 	%p7, %r4, 0;
	@%p7 bra 	$L__BB0_13;
	and.b32  	%r17, %r30, 3;
	setp.lt.u32 	%p8, %r4, 4;
	@%p8 bra 	$L__BB0_8;
	add.s32 	%r67, %r101, %r3;
	mul.wide.u32 	%rd21, %r67, 4;
	add.s64 	%rd22, %rd2, %rd21;
	ld.global.u32 	%r68, [%rd22];
	mad.lo.s32 	%r69, %r101, %r31, %r2;
	mul.wide.s32 	%rd23, %r69, 4;
	add.s64 	%rd24, %rd1, %rd23;
	ld.global.u32 	%r70, [%rd24];
	mad.lo.s32 	%r71, %r70, %r68, %r106;
	cvt.u64.u32 	%rd25, %r3;
	cvt.u64.u32 	%rd26, %r101;
	add.s64 	%rd27, %rd26, %rd25;
	shl.b64 	%rd28, %rd27, 2;
	add.s64 	%rd29, %rd2, %rd28;
	ld.global.u32 	%r72, [%rd29+4];
	mul.wide.s32 	%rd30, %r31, 4;
	add.s64 	%rd31, %rd24, %rd30;
	ld.global.u32 	%r73, [%rd31];
	mad.lo.s32 	%r74, %r73, %r72, %r71;
	ld.global.u32 	%r75, [%rd29+8];
	add.s64 	%rd32, %rd31, %rd30;
	ld.global.u32 	%r76, [%rd32];
	mad.lo.s32 	%r77, %r76, %r75, %r74;
	ld.global.u32 	%r78, [%rd29+12];
	add.s64 	%rd33, %rd32, %rd30;
	ld.global.u32 	%r79, [%rd33];
	mad.lo.s32 	%r106, %r79, %r78, %r77;
	add.s32 	%r101, %r101, 4;
$L__BB0_8:
	setp.eq.s32 	%p9, %r17, 0;
	@%p9 bra 	$L__BB0_13;
	setp.eq.s32 	%p10, %r17, 1;
	@%p10 bra 	$L__BB0_11;
	add.s32 	%r81, %r101, %r3;
	mul.wide.u32 	%rd34, %r81, 4;
	add.s64 	%rd35, %rd2, %rd34;
	ld.global.u32 	%r82, [%rd35];
	mad.lo.s32 	%r83, %r101, %r31, %r2;
	mul.wide.s32 	%rd36, %r83, 4;
	add.s64 	%rd37, %rd1, %rd36;
	ld.global.u32 	%r84, [%rd37];
	mad.lo.s32 	%r85, %r84, %r82, %r106;
	cvt.u64.u32 	%rd38, %r3;
	cvt.u64.u32 	%rd39, %r101;
	add.s64 	%rd40, %rd39, %rd38;
	shl.b64 	%rd41, %rd40, 2;
	add.s64 	%rd42, %rd2, %rd41;
	ld.global.u32 	%r86, [%rd42+4];
	mul.wide.s32 	%rd43, %r31, 4;
	add.s64 	%rd44, %rd37, %rd43;
	ld.global.u32 	%r87, [%rd44];
	mad.lo.s32 	%r106, %r87, %r86, %r85;
	add.s32 	%r101, %r101, 2;
$L__BB0_11:
	and.b32  	%r88, %r30, 1;
	setp.eq.b32 	%p11, %r88, 1;
	not.pred 	%p12, %p11;
	@%p12 bra 	$L__BB0_13;
	add.s32 	%r89, %r101, %r3;
	mul.wide.u32 	%rd45, %r89, 4;
	add.s64 	%rd46, %rd2, %rd45;
	ld.global.u32 	%r90, [%rd46];
	mad.lo.s32 	%r91, %r101, %r31, %r2;
	mul.wide.s32 	%rd47, %r91, 4;
	add.s64 	%rd48, %rd1, %rd47;
	ld.global.u32 	%r92, [%rd48];
	mad.lo.s32 	%r106, %r92, %r90, %r106;
$L__BB0_13:
	mad.lo.s32 	%r93, %r31, %r1, %r2;
	cvta.to.global.u64 	%rd49, %rd6;
	mul.wide.s32 	%rd50, %r93, 4;
	add.s64 	%rd51, %rd49, %rd50;
	st.global.u32 	[%rd51], %r106;
$L__BB0_14:
	ret;

}


// ===== COMPILED SASS (sm_100) =====

	.target	sm_100

	.elftype	@"ET_EXEC"


//--------------------- .note.nv.tkinfo           --------------------------
	.section	.note.nv.tkinfo,"",@"SHT_NOTE"
	.sectionflags	@"SHF_NOTE_NV_TKINFO"
	.tkinfo
        /*0018*/ 	.word	0x00000002
        /*0030*/ 	.string	""
        /*0030*/ 	.string	"ptxas"
        /*0030*/ 	.string	"Cuda compilation tools, release 13.0, V13.0.88"
        /*0030*/ 	.string	"Build cuda_13.0.r13.0/compiler.36424714_0"
        /*0030*/ 	.string	"-arch sm_100 -m 64 "



//--------------------- .note.nv.cuinfo           --------------------------
	.section	.note.nv.cuinfo,"",@"SHT_NOTE"
	.sectionflags	@"SHF_NOTE_NV_CUINFO"
        /*0018*/ 	.short	0x0002
        /*001a*/ 	.short	0x0064
        /*001c*/ 	.short	0x0082
	.zero		2


//--------------------- .nv.info                  --------------------------
	.section	.nv.info,"",@"SHT_CUDA_INFO"
	.align	4


	//----- nvinfo : EIATTR_REGCOUNT
	.align		4
        /*0000*/ 	.byte	0x04, 0x2f
        /*0002*/ 	.short	(.L_1 - .L_0)
	.align		4
.L_0:
        /*0004*/ 	.word	index@(_Z9matMulmknPiS_S_iii)
        /*0008*/ 	.word	0x00000020


	//----- nvinfo : EIATTR_FRAME_SIZE
	.align		4
.L_1:
        /*000c*/ 	.byte	0x04, 0x11
        /*000e*/ 	.short	(.L_3 - .L_2)
	.align		4
.L_2:
        /*0010*/ 	.word	index@(_Z9matMulmknPiS_S_iii)
        /*0014*/ 	.word	0x00000000


	//----- nvinfo : EIATTR_MIN_STACK_SIZE
	.align		4
.L_3:
        /*0018*/ 	.byte	0x04, 0x12
        /*001a*/ 	.short	(.L_5 - .L_4)
	.align		4
.L_4:
        /*001c*/ 	.word	index@(_Z9matMulmknPiS_S_iii)
        /*0020*/ 	.word	0x00000000
.L_5:


//--------------------- .nv.compat                --------------------------
	.section	.nv.compat,"",@"SHT_CUDA_COMPAT_INFO"
	.align	4
        /*0000*/ 	.byte	0x02, 0x09, 0x00, 0x00, 0x02, 0x02, 0x01, 0x00, 0x02, 0x05, 0x05, 0x00, 0x03, 0x07, 0x01, 0x01
        /*0010*/ 	.byte	0x02, 0x03, 0x00, 0x00, 0x02, 0x06, 0x01, 0x00, 0x04, 0x0b, 0x08, 0x00, 0x09, 0x00, 0x00, 0x00
        /*0020*/ 	.byte	0x00, 0x00, 0x00, 0x00


//--------------------- .nv.info._Z9matMulmknPiS_S_iii --------------------------
	.section	.nv.info._Z9matMulmknPiS_S_iii,"",@"SHT_CUDA_INFO"
	.sectionflags	@""
	.align	4


	//----- nvinfo : EIATTR_CUDA_API_VERSION
	.align		4
        /*0000*/ 	.byte	0x04, 0x37
        /*0002*/ 	.short	(.L_7 - .L_6)
.L_6:
        /*0004*/ 	.word	0x00000082


	//----- nvinfo : EIATTR_KPARAM_INFO
	.align		4
.L_7:
        /*0008*/ 	.byte	0x04, 0x17
        /*000a*/ 	.short	(.L_9 - .L_8)
.L_8:
        /*000c*/ 	.word	0x00000000
        /*0010*/ 	.short	0x0005
        /*0012*/ 	.short	0x0020
        /*0014*/ 	.byte	0x00, 0xf0, 0x11, 0x00


	//----- nvinfo : EIATTR_KPARAM_INFO
	.align		4
.L_9:
        /*0018*/ 	.byte	0x04, 0x17
        /*001a*/ 	.short	(.L_11 - .L_10)
.L_10:
        /*001c*/ 	.word	0x00000000
        /*0020*/ 	.short	0x0004
        /*0022*/ 	.short	0x001c
        /*0024*/ 	.byte	0x00, 0xf0, 0x11, 0x00


	//----- nvinfo : EIATTR_KPARAM_INFO
	.align		4
.L_11:
        /*0028*/ 	.byte	0x04, 0x17
        /*002a*/ 	.short	(.L_13 - .L_12)
.L_12:
        /*002c*/ 	.word	0x00000000
        /*0030*/ 	.short	0x0003
        /*0032*/ 	.short	0x0018
        /*0034*/ 	.byte	0x00, 0xf0, 0x11, 0x00


	//----- nvinfo : EIATTR_KPARAM_INFO
	.align		4
.L_13:
        /*0038*/ 	.byte	0x04, 0x17
        /*003a*/ 	.short	(.L_15 - .L_14)
.L_14:
        /*003c*/ 	.word	0x00000000
        /*0040*/ 	.short	0x0002
        /*0042*/ 	.short	0x0010
        /*0044*/ 	.byte	0x00, 0xf5, 0x21, 0x00


	//----- nvinfo : EIATTR_KPARAM_INFO
	.align		4
.L_15:
        /*0048*/ 	.byte	0x04, 0x17
        /*004a*/ 	.short	(.L_17 - .L_16)
.L_16:
        /*004c*/ 	.word	0x00000000
        /*0050*/ 	.short	0x0001
        /*0052*/ 	.short	0x0008
        /*0054*/ 	.byte	0x00, 0xf5, 0x21, 0x00


	//----- nvinfo : EIATTR_KPARAM_INFO
	.align		4
.L_17:
        /*0058*/ 	.byte	0x04, 0x17
        /*005a*/ 	.short	(.L_19 - .L_18)
.L_18:
        /*005c*/ 	.word	0x00000000
        /*0060*/ 	.short	0x0000
        /*0062*/ 	.short	0x0000
        /*0064*/ 	.byte	0x00, 0xf5, 0x21, 0x00


	//----- nvinfo : EIATTR_SPARSE_MMA_MASK
	.align		4
.L_19:
        /*0068*/ 	.byte	0x03, 0x50
        /*006a*/ 	.short	0x0000


	//----- nvinfo : EIATTR_MAXREG_COUNT
	.align		4
        /*006c*/ 	.byte	0x03, 0x1b
        /*006e*/ 	.short	0x00ff


	//----- nvinfo : EIATTR_MERCURY_ISA_VERSION
	.align		4
        /*0070*/ 	.byte	0x03, 0x5f
        /*0072*/ 	.short	0x0101


	//----- nvinfo : EIATTR_VRC_CTA_INIT_COUNT
	.align		4
        /*0074*/ 	.byte	0x02, 0x4a
	.zero		1
	.zero		1


	//----- nvinfo : EIATTR_EXIT_INSTR_OFFSETS
	.align		4
        /*0078*/ 	.byte	0x04, 0x1c
        /*007a*/ 	.short	(.L_21 - .L_20)


	//   ....[0]....
.L_20:
        /*007c*/ 	.word	0x000000d0


	//   ....[1]....
        /*0080*/ 	.word	0x000008e0


	//----- nvinfo : EIATTR_CBANK_PARAM_SIZE
	.align		4
.L_21:
        /*0084*/ 	.byte	0x03, 0x19
        /*0086*/ 	.short	0x0024


	//----- nvinfo : EIATTR_PARAM_CBANK
	.align		4
        /*0088*/ 	.byte	0x04, 0x0a
        /*008a*/ 	.short	(.L_23 - .L_22)
	.align		4
.L_22:
        /*008c*/ 	.word	index@(.nv.constant0._Z9matMulmknPiS_S_iii)
        /*0090*/ 	.short	0x0380
        /*0092*/ 	.short	0x0024


	//----- nvinfo : EIATTR_SW_WAR
	.align		4
.L_23:
        /*0094*/ 	.byte	0x04, 0x36
        /*0096*/ 	.short	(.L_25 - .L_24)
.L_24:
        /*0098*/ 	.word	0x00000008
.L_25:


//--------------------- .nv.callgraph             --------------------------
	.section	.nv.callgraph,"",@"SHT_CUDA_CALLGRAPH"
	.align	4
	.sectionentsize	8
	.align		4
        /*0000*/ 	.word	0x00000000
	.align		4
        /*0004*/ 	.word	0xffffffff
	.align		4
        /*0008*/ 	.word	0x00000000
	.align		4
        /*000c*/ 	.word	0xfffffffe
	.align		4
        /*0010*/ 	.word	0x00000000
	.align		4
        /*0014*/ 	.word	0xfffffffd
	.align		4
        /*0018*/ 	.word	0x00000000
	.align		4
        /*001c*/ 	.word	0xfffffffc


//--------------------- .text._Z9matMulmknPiS_S_iii --------------------------
	.section	.text._Z9matMulmknPiS_S_iii,"ax",@progbits
	.align	128
        .global         _Z9matMulmknPiS_S_iii
        .type           _Z9matMulmknPiS_S_iii,@function
        .size           _Z9matMulmknPiS_S_iii,(.L_x_5 - _Z9matMulmknPiS_S_iii)
        .other          _Z9matMulmknPiS_S_iii,@"STO_CUDA_ENTRY STV_DEFAULT"
_Z9matMulmknPiS_S_iii:
.text._Z9matMulmknPiS_S_iii:
[----:B------:R-:W-:Y:S01]  /*0000*/  LDC R1, c[0x0][0x37c] ;  /* 0x0000df00ff017b82 */ /* 0x000fe20000000800 */
[----:B------:R-:W0:Y:S07]  /*0010*/  S2R R0, SR_TID.X ;  /* 0x0000000000007919 */ /* 0x000e2e0000002100 */
[----:B------:R-:W1:Y:S01]  /*0020*/  LDC R3, c[0x0][0x364] ;  /* 0x0000d900ff037b82 */ /* 0x000e620000000800 */
[----:B------:R-:W2:Y:S01]  /*0030*/  LDCU UR6, c[0x0][0x398] ;  /* 0x00007300ff0677ac */ /* 0x000ea20008000800 */
[----:B------:R-:W1:Y:S06]  /*0040*/  S2R R16, SR_TID.Y ;  /* 0x0000000000107919 */ /* 0x000e6c0000002200 */
[----:B------:R-:W0:Y:S08]  /*0050*/  S2UR UR5, SR_CTAID.X ;  /* 0x00000000000579c3 */ /* 0x000e300000002500 */
[----:B------:R-:W0:Y:S08]  /*0060*/  LDC R5, c[0x0][0x360] ;  /* 0x0000d800ff057b82 */ /* 0x000e300000000800 */
[----:B------:R-:W1:Y:S08]  /*0070*/  S2UR UR4, SR_CTAID.Y ;  /* 0x00000000000479c3 */ /* 0x000e700000002600 */
[----:B------:R-:W3:Y:S01]  /*0080*/  LDC R17, c[0x0][0x3a0] ;  /* 0x0000e800ff117b82 */ /* 0x000ee20000000800 */
[----:B0-----:R-:W-:-:S02]  /*0090*/  IMAD R0, R5, UR5, R0 ;  /* 0x0000000505007c24 */ /* 0x001fc4000f8e0200 */
[----:B-1----:R-:W-:-:S03]  /*00a0*/  IMAD R16, R3, UR4, R16 ;  /* 0x0000000403107c24 */ /* 0x002fc6000f8e0210 */
[----:B---3--:R-:W-:-:S04]  /*00b0*/  ISETP.GE.AND P0, PT, R0, R17, PT ;  /* 0x000000110000720c */ /* 0x008fc80003f06270 */
[----:B--2---:R-:W-:-:S13]  /*00c0*/  ISETP.GE.OR P0, PT, R16, UR6, P0 ;  /* 0x0000000610007c0c */ /* 0x004fda0008706670 */
[----:B------:R-:W-:Y:S05]  /*00d0*/  @P0 EXIT ;  /* 0x000000000000094d */ /* 0x000fea0003800000 */
[----:B------:R-:W0:Y:S01]  /*00e0*/  LDC R19, c[0x0][0x39c] ;  /* 0x0000e700ff137b82 */ /* 0x000e220000000800 */
[----:B------:R-:W1:Y:S01]  /*00f0*/  LDCU.64 UR4, c[0x0][0x358] ;  /* 0x00006b00ff0477ac */ /* 0x000e620008000a00 */
[----:B------:R-:W-:Y:S01]  /*0100*/  HFMA2 R24, -RZ, RZ, 0, 0 ;  /* 0x00000000ff187431 */ /* 0x000fe200000001ff */
[----:B0-----:R-:W-:-:S13]  /*0110*/  ISETP.GE.AND P0, PT, R19, 0x1, PT ;  /* 0x000000011300780c */ /* 0x001fda0003f06270 */
[----:B-1----:R-:W-:Y:S05]  /*0120*/  @!P0 BRA `(.L_x_0) ;  /* 0x0000000400dc8947 */ /* 0x002fea0003800000 */
[C---:B------:R-:W-:Y:S01]  /*0130*/  ISETP.GE.U32.AND P1, PT, R19.reuse, 0x8, PT ;  /* 0x000000081300780c */ /* 0x040fe20003f26070 */
[----:B------:R-:W-:Y:S01]  /*0140*/  IMAD R20, R16, R19, RZ ;  /* 0x0000001310147224 */ /* 0x000fe200078e02ff */
[----:B------:R-:W-:Y:S02]  /*0150*/  LOP3.LUT R27, R19, 0x7, RZ, 0xc0, !PT ;  /* 0x00000007131b7812 */ /* 0x000fe400078ec0ff */
[----:B------:R-:W-:Y:S02]  /*0160*/  MOV R21, RZ ;  /* 0x000000ff00157202 */ /* 0x000fe40000000f00 */
[----:B------:R-:W-:Y:S02]  /*0170*/  ISETP.NE.AND P0, PT, R27, RZ, PT ;  /* 0x000000ff1b00720c */ /* 0x000fe40003f05270 */
[----:B------:R-:W-:-:S05]  /*0180*/  MOV R24, RZ ;  /* 0x000000ff00187202 */ /* 0x000fca0000000f00 */
[----:B------:R-:W-:Y:S06]  /*0190*/  @!P1 BRA `(.L_x_1) ;  /* 0x0000000000c09947 */ /* 0x000fec0003800000 */
[----:B------:R-:W0:Y:S01]  /*01a0*/  LDC.64 R2, c[0x0][0x380] ;  /* 0x0000e000ff027b82 */ /* 0x000e220000000a00 */
[----:B------:R-:W-:Y:S02]  /*01b0*/  LOP3.LUT R21, R19, 0x7ffffff8, RZ, 0xc0, !PT ;  /* 0x7ffffff813157812 */ /* 0x000fe400078ec0ff */
[----:B------:R-:W-:Y:S02]  /*01c0*/  MOV R24, RZ ;  /* 0x000000ff00187202 */ /* 0x000fe40000000f00 */
[----:B------:R-:W-:Y:S02]  /*01d0*/  MOV R18, R0 ;  /* 0x0000000000127202 */ /* 0x000fe40000000f00 */
[----:B------:R-:W-:Y:S01]  /*01e0*/  IADD3 R22, PT, PT, -R21, RZ, RZ ;  /* 0x000000ff15167210 */ /* 0x000fe20007ffe1ff */
[----:B0-----:R-:W-:-:S03]  /*01f0*/  IMAD.WIDE.U32 R2, R20, 0x4, R2 ;  /* 0x0000000414027825 */ /* 0x001fc600078e0002 */
[----:B------:R-:W-:-:S04]  /*0200*/  IADD3 R4, P1, PT, R2, 0x10, RZ ;  /* 0x0000001002047810 */ /* 0x000fc80007f3e0ff */
[----:B------:R-:W-:-:S09]  /*0210*/  IADD3.X R3, PT, PT, RZ, R3, RZ, P1, !PT ;  /* 0x00000003ff037210 */ /* 0x000fd20000ffe4ff */
.L_x_2:
[----:B------:R-:W0:Y:S01]  /*0220*/  LDC.64 R14, c[0x0][0x388] ;  /* 0x0000e200ff0e7b82 */ /* 0x000e220000000a00 */
[----:B------:R-:W-:-:S05]  /*0230*/  MOV R2, R4 ;  /* 0x0000000400027202 */ /* 0x000fca0000000f00 */
[----:B------:R-:W2:Y:S04]  /*0240*/  LDG.E R25, desc[UR4][R2.64+-0x10] ;  /* 0xfffff00402197981 */ /* 0x000ea8000c1e1900 */
[----:B------:R-:W3:Y:S04]  /*0250*/  LDG.E R23, desc[UR4][R2.64+-0xc] ;  /* 0xfffff40402177981 */ /* 0x000ee8000c1e1900 */
[----:B------:R-:W4:Y:S04]  /*0260*/  LDG.E R29, desc[UR4][R2.64+-0x8] ;  /* 0xfffff804021d7981 */ /* 0x000f28000c1e1900 */
[----:B------:R-:W5:Y:S01]  /*0270*/  LDG.E R28, desc[UR4][R2.64+-0x4] ;  /* 0xfffffc04021c7981 */ /* 0x000f62000c1e1900 */
[----:B0-----:R-:W-:-:S05]  /*0280*/  IMAD.WIDE R14, R18, 0x4, R14 ;  /* 0x00000004120e7825 */ /* 0x001fca00078e020e */
[----:B------:R0:W2:Y:S01]  /*0290*/  LDG.E R26, desc[UR4][R14.64] ;  /* 0x000000040e1a7981 */ /* 0x0000a2000c1e1900 */
[----:B------:R-:W-:-:S04]  /*02a0*/  IMAD.WIDE R12, R17, 0x4, R14 ;  /* 0x00000004110c7825 */ /* 0x000fc800078e020e */
[C---:B------:R-:W-:Y:S02]  /*02b0*/  IMAD.WIDE R4, R17.reuse, 0x4, R12 ;  /* 0x0000000411047825 */ /* 0x040fe400078e020c */
[----:B------:R-:W3:Y:S02]  /*02c0*/  LDG.E R12, desc[UR4][R12.64] ;  /* 0x000000040c0c7981 */ /* 0x000ee4000c1e1900 */
[C---:B------:R-:W-:Y:S02]  /*02d0*/  IMAD.WIDE R8, R17.reuse, 0x4, R4 ;  /* 0x0000000411087825 */ /* 0x040fe400078e0204 */
[----:B------:R-:W4:Y:S02]  /*02e0*/  LDG.E R4, desc[UR4][R4.64] ;  /* 0x0000000404047981 */ /* 0x000f24000c1e1900 */
[C---:B------:R-:W-:Y:S02]  /*02f0*/  IMAD.WIDE R6, R17.reuse, 0x4, R8 ;  /* 0x0000000411067825 */ /* 0x040fe400078e0208 */
[----:B------:R-:W5:Y:S02]  /*0300*/  LDG.E R8, desc[UR4][R8.64] ;  /* 0x0000000408087981 */ /* 0x000f64000c1e1900 */
[----:B------:R-:W-:-:S02]  /*0310*/  IMAD.WIDE R10, R17, 0x4, R6 ;  /* 0x00000004110a7825 */ /* 0x000fc400078e0206 */
[----:B------:R-:W5:Y:S04]  /*0320*/  LDG.E R5, desc[UR4][R2.64] ;  /* 0x0000000402057981 */ /* 0x000f68000c1e1900 */
[----:B------:R-:W5:Y:S01]  /*0330*/  LDG.E R6, desc[UR4][R6.64] ;  /* 0x0000000406067981 */ /* 0x000f62000c1e1900 */
[----:B0-----:R-:W-:-:S03]  /*0340*/  IMAD.WIDE R14, R17, 0x4, R10 ;  /* 0x00000004110e7825 */ /* 0x001fc600078e020a */
[----:B------:R-:W5:Y:S04]  /*0350*/  LDG.E R10, desc[UR4][R10.64] ;  /* 0x000000040a0a7981 */ /* 0x000f68000c1e1900 */
[----:B------:R-:W5:Y:S04]  /*0360*/  LDG.E R13, desc[UR4][R14.64] ;  /* 0x000000040e0d7981 */ /* 0x000f68000c1e1900 */
[----:B------:R-:W5:Y:S04]  /*0370*/  LDG.E R7, desc[UR4][R2.64+0x4] ;  /* 0x0000040402077981 */ /* 0x000f68000c1e1900 */
[----:B------:R-:W5:Y:S01]  /*0380*/  LDG.E R9, desc[UR4][R2.64+0xc] ;  /* 0x00000c0402097981 */ /* 0x000f62000c1e1900 */
[----:B--2---:R-:W-:-:S02]  /*0390*/  IMAD R26, R25, R26, R24 ;  /* 0x0000001a191a7224 */ /* 0x004fc400078e0218 */
[----:B------:R-:W-:Y:S02]  /*03a0*/  IMAD.WIDE R24, R17, 0x4, R14 ;  /* 0x0000000411187825 */ /* 0x000fe400078e020e */
[----:B------:R0:W2:Y:S04]  /*03b0*/  LDG.E R14, desc[UR4][R2.64+0x8] ;  /* 0x00000804020e7981 */ /* 0x0000a8000c1e1900 */
[----:B------:R-:W2:Y:S01]  /*03c0*/  LDG.E R24, desc[UR4][R24.64] ;  /* 0x0000000418187981 */ /* 0x000ea2000c1e1900 */
[----:B---3--:R-:W-:Y:S01]  /*03d0*/  IMAD R12, R23, R12, R26 ;  /* 0x0000000c170c7224 */ /* 0x008fe200078e021a */
[----:B------:R-:W-:-:S03]  /*03e0*/  IADD3 R22, PT, PT, R22, 0x8, RZ ;  /* 0x0000000816167810 */ /* 0x000fc60007ffe0ff */
[----:B----4-:R-:W-:Y:S01]  /*03f0*/  IMAD R29, R29, R4, R12 ;  /* 0x000000041d1d7224 */ /* 0x010fe200078e020c */
[----:B------:R-:W-:-:S03]  /*0400*/  ISETP.NE.AND P1, PT, R22, RZ, PT ;  /* 0x000000ff1600720c */ /* 0x000fc60003f25270 */
[----:B-----5:R-:W-:Y:S01]  /*0410*/  IMAD R8, R28, R8, R29 ;  /* 0x000000081c087224 */ /* 0x020fe200078e021d */
[----:B------:R-:W-:-:S03]  /*0420*/  IADD3 R4, P2, PT, R2, 0x20, RZ ;  /* 0x0000002002047810 */ /* 0x000fc60007f5e0ff */
[----:B------:R-:W-:Y:S01]  /*0430*/  IMAD R5, R5, R6, R8 ;  /* 0x0000000605057224 */ /* 0x000fe200078e0208 */
[----:B0-----:R-:W-:Y:S02]  /*0440*/  IADD3.X R3, PT, PT, RZ, R3, RZ, P2, !PT ;  /* 0x00000003ff037210 */ /* 0x001fe400017fe4ff */
[----:B------:R-:W-:Y:S01]  /*0450*/  LEA R18, R17, R18, 0x3 ;  /* 0x0000001211127211 */ /* 0x000fe200078e18ff */
[----:B------:R-:W-:-:S04]  /*0460*/  IMAD R5, R7, R10, R5 ;  /* 0x0000000a07057224 */ /* 0x000fc800078e0205 */
[----:B--2---:R-:W-:-:S04]  /*0470*/  IMAD R5, R14, R13, R5 ;  /* 0x0000000d0e057224 */ /* 0x004fc800078e0205 */
[----:B------:R-:W-:Y:S01]  /*0480*/  IMAD R24, R9, R24, R5 ;  /* 0x0000001809187224 */ /* 0x000fe200078e0205 */
[----:B------:R-:W-:Y:S06]  /*0490*/  @P1 BRA `(.L_x_2) ;  /* 0xfffffffc00601947 */ /* 0x000fec000383ffff */
.L_x_1:
[----:B------:R-:W-:Y:S05]  /*04a0*/  @!P0 BRA `(.L_x_0) ;  /* 0x0000000000fc8947 */ /* 0x000fea0003800000 */
[----:B------:R-:W-:Y:S02]  /*04b0*/  ISETP.GE.U32.AND P1, PT, R27, 0x4, PT ;  /* 0x000000041b00780c */ /* 0x000fe40003f26070 */
[----:B------:R-:W-:-:S04]  /*04c0*/  LOP3.LUT R14, R19, 0x3, RZ, 0xc0, !PT ;  /* 0x00000003130e7812 */ /* 0x000fc800078ec0ff */
[----:B------:R-:W-:-:S07]  /*04d0*/  ISETP.NE.AND P0, PT, R14, RZ, PT ;  /* 0x000000ff0e00720c */ /* 0x000fce0003f05270 */
[----:B------:R-:W-:Y:S06]  /*04e0*/  @!P1 BRA `(.L_x_3) ;  /* 0x00000000006c9947 */ /* 0x000fec0003800000 */
[----:B------:R-:W0:Y:S01]  /*04f0*/  LDC.64 R4, c[0x0][0x388] ;  /* 0x0000e200ff047b82 */ /* 0x000e220000000a00 */
[----:B------:R-:W1:Y:S01]  /*0500*/  LDCU.64 UR6, c[0x0][0x380] ;  /* 0x00007000ff0677ac */ /* 0x000e620008000a00 */
[----:B------:R-:W-:Y:S01]  /*0510*/  IMAD R7, R21, R17, R0 ;  /* 0x0000001115077224 */ /* 0x000fe200078e0200 */
[CC--:B------:R-:W-:Y:S02]  /*0520*/  IADD3 R3, PT, PT, R20.reuse, R21.reuse, RZ ;  /* 0x0000001514037210 */ /* 0x0c0fe40007ffe0ff */
[----:B------:R-:W-:-:S03]  /*0530*/  IADD3 R8, P1, PT, R20, R21, RZ ;  /* 0x0000001514087210 */ /* 0x000fc60007f3e0ff */
[----:B------:R-:W2:Y:S01]  /*0540*/  LDC.64 R12, c[0x0][0x380] ;  /* 0x0000e000ff0c7b82 */ /* 0x000ea20000000a00 */
[----:B0-----:R-:W-:-:S04]  /*0550*/  IMAD.WIDE R4, R7, 0x4, R4 ;  /* 0x0000000407047825 */ /* 0x001fc800078e0204 */
[----:B------:R-:W-:Y:S02]  /*0560*/  IMAD.WIDE R6, R17, 0x4, R4 ;  /* 0x0000000411067825 */ /* 0x000fe400078e0204 */
[----:B------:R-:W3:Y:S02]  /*0570*/  LDG.E R4, desc[UR4][R4.64] ;  /* 0x0000000404047981 */ /* 0x000ee4000c1e1900 */
[----:B--2---:R-:W-:Y:S01]  /*0580*/  IMAD.WIDE.U32 R12, R3, 0x4, R12 ;  /* 0x00000004030c7825 */ /* 0x004fe200078e000c */
[----:B------:R-:W-:Y:S02]  /*0590*/  IADD3.X R3, PT, PT, RZ, RZ, RZ, P1, !PT ;  /* 0x000000ffff037210 */ /* 0x000fe40000ffe4ff */
[----:B-1----:R-:W-:-:S03]  /*05a0*/  LEA R2, P1, R8, UR6, 0x2 ;  /* 0x0000000608027c11 */ /* 0x002fc6000f8210ff */
[----:B------:R-:W3:Y:S01]  /*05b0*/  LDG.E R13, desc[UR4][R12.64] ;  /* 0x000000040c0d7981 */ /* 0x000ee2000c1e1900 */
[----:B------:R-:W-:Y:S01]  /*05c0*/  LEA.HI.X R3, R8, UR7, R3, 0x2, P1 ;  /* 0x0000000708037c11 */ /* 0x000fe200088f1403 */
[C---:B------:R-:W-:Y:S02]  /*05d0*/  IMAD.WIDE R8, R17.reuse, 0x4, R6 ;  /* 0x0000000411087825 */ /* 0x040fe400078e0206 */
[----:B------:R-:W2:Y:S04]  /*05e0*/  LDG.E R6, desc[UR4][R6.64] ;  /* 0x0000000406067981 */ /* 0x000ea8000c1e1900 */
[----:B------:R-:W2:Y:S01]  /*05f0*/  LDG.E R15, desc[UR4][R2.64+0x4] ;  /* 0x00000404020f7981 */ /* 0x000ea2000c1e1900 */
[----:B------:R-:W-:-:S03]  /*0600*/  IMAD.WIDE R10, R17, 0x4, R8 ;  /* 0x00000004110a7825 */ /* 0x000fc600078e0208 */
[----:B------:R-:W4:Y:S04]  /*0610*/  LDG.E R22, desc[UR4][R8.64] ;  /* 0x0000000408167981 */ /* 0x000f28000c1e1900 */
[----:B------:R-:W4:Y:S04]  /*0620*/  LDG.E R18, desc[UR4][R2.64+0x8] ;  /* 0x0000080402127981 */ /* 0x000f28000c1e1900 */
[----:B------:R-:W5:Y:S04]  /*0630*/  LDG.E R26, desc[UR4][R2.64+0xc] ;  /* 0x00000c04021a7981 */ /* 0x000f68000c1e1900 */
[----:B------:R-:W5:Y:S01]  /*0640*/  LDG.E R10, desc[UR4][R10.64] ;  /* 0x000000040a0a7981 */ /* 0x000f62000c1e1900 */
[----:B------:R-:W-:Y:S01]  /*0650*/  IADD3 R21, PT, PT, R21, 0x4, RZ ;  /* 0x0000000415157810 */ /* 0x000fe20007ffe0ff */
[----:B---3--:R-:W-:-:S04]  /*0660*/  IMAD R24, R13, R4, R24 ;  /* 0x000000040d187224 */ /* 0x008fc800078e0218 */
[----:B--2---:R-:W-:-:S04]  /*0670*/  IMAD R15, R15, R6, R24 ;  /* 0x000000060f0f7224 */ /* 0x004fc800078e0218 */
[----:B----4-:R-:W-:-:S04]  /*0680*/  IMAD R15, R18, R22, R15 ;  /* 0x00000016120f7224 */ /* 0x010fc800078e020f */
[----:B-----5:R-:W-:-:S07]  /*0690*/  IMAD R24, R26, R10, R15 ;  /* 0x0000000a1a187224 */ /* 0x020fce00078e020f */
.L_x_3:
[----:B------:R-:W-:Y:S05]  /*06a0*/  @!P0 BRA `(.L_x_0) ;  /* 0x00000000007c8947 */ /* 0x000fea0003800000 */
[----:B------:R-:W-:Y:S01]  /*06b0*/  ISETP.NE.AND P1, PT, R14, 0x1, PT ;  /* 0x000000010e00780c */ /* 0x000fe20003f25270 */
[----:B------:R-:W0:Y:S01]  /*06c0*/  LDC.64 R10, c[0x0][0x380] ;  /* 0x0000e000ff0a7b82 */ /* 0x000e220000000a00 */
[----:B------:R-:W-:-:S04]  /*06d0*/  LOP3.LUT R19, R19, 0x1, RZ, 0xc0, !PT ;  /* 0x0000000113137812 */ /* 0x000fc800078ec0ff */
[----:B------:R-:W-:-:S03]  /*06e0*/  ISETP.NE.U32.AND P0, PT, R19, 0x1, PT ;  /* 0x000000011300780c */ /* 0x000fc60003f05070 */
[----:B------:R-:W1:Y:S04]  /*06f0*/  LDC.64 R8, c[0x0][0x388] ;  /* 0x0000e200ff087b82 */ /* 0x000e680000000a00 */
[CC--:B------:R-:W-:Y:S02]  /*0700*/  @P1 IADD3 R13, PT, PT, R20.reuse, R21.reuse, RZ ;  /* 0x00000015140d1210 */ /* 0x0c0fe40007ffe0ff */
[----:B------:R-:W-:Y:S02]  /*0710*/  @P1 IADD3 R12, P2, PT, R20, R21, RZ ;  /* 0x00000015140c1210 */ /* 0x000fe40007f5e0ff */
[----:B------:R-:W2:Y:S02]  /*0720*/  @P1 LDC.64 R2, c[0x0][0x380] ;  /* 0x0000e000ff021b82 */ /* 0x000ea40000000a00 */
[----:B------:R-:W-:-:S06]  /*0730*/  @P1 IADD3.X R14, PT, PT, RZ, RZ, RZ, P2, !PT ;  /* 0x000000ffff0e1210 */ /* 0x000fcc00017fe4ff */
[----:B------:R-:W3:Y:S01]  /*0740*/  LDC.64 R4, c[0x0][0x380] ;  /* 0x0000e000ff047b82 */ /* 0x000ee20000000a00 */
[----:B0-----:R-:W-:-:S04]  /*0750*/  @P1 IMAD.WIDE.U32 R10, R13, 0x4, R10 ;  /* 0x000000040d0a1825 */ /* 0x001fc800078e000a */
[C---:B------:R-:W-:Y:S01]  /*0760*/  @P1 IMAD R13, R21.reuse, R17, R0 ;  /* 0x00000011150d1224 */ /* 0x040fe200078e0200 */
[----:B------:R-:W-:Y:S01]  /*0770*/  @P1 IADD3 R21, PT, PT, R21, 0x2, RZ ;  /* 0x0000000215151810 */ /* 0x000fe20007ffe0ff */
[----:B------:R-:W4:Y:S01]  /*0780*/  @P1 LDG.E R11, desc[UR4][R10.64] ;  /* 0x000000040a0b1981 */ /* 0x000f22000c1e1900 */
[----:B------:R-:W0:Y:S01]  /*0790*/  LDC.64 R6, c[0x0][0x388] ;  /* 0x0000e200ff067b82 */ /* 0x000e220000000a00 */
[----:B-1----:R-:W-:Y:S01]  /*07a0*/  @P1 IMAD.WIDE R8, R13, 0x4, R8 ;  /* 0x000000040d081825 */ /* 0x002fe200078e0208 */
[----:B------:R-:W-:Y:S02]  /*07b0*/  @!P0 IADD3 R15, PT, PT, R20, R21, RZ ;  /* 0x00000015140f8210 */ /* 0x000fe40007ffe0ff */
[----:B--2---:R-:W-:Y:S01]  /*07c0*/  @P1 LEA R2, P2, R12, R2, 0x2 ;  /* 0x000000020c021211 */ /* 0x004fe200078410ff */
[----:B------:R-:W-:-:S03]  /*07d0*/  @!P0 IMAD R21, R21, R17, R0 ;  /* 0x0000001115158224 */ /* 0x000fc600078e0200 */
[----:B------:R-:W-:Y:S01]  /*07e0*/  @P1 LEA.HI.X R3, R12, R3, R14, 0x2, P2 ;  /* 0x000000030c031211 */ /* 0x000fe200010f140e */
[----:B------:R-:W-:Y:S01]  /*07f0*/  @P1 IMAD.WIDE R12, R17, 0x4, R8 ;  /* 0x00000004110c1825 */ /* 0x000fe200078e0208 */
[----:B------:R-:W4:Y:S03]  /*0800*/  @P1 LDG.E R14, desc[UR4][R8.64] ;  /* 0x00000004080e1981 */ /* 0x000f26000c1e1900 */
[----:B---3--:R-:W-:Y:S01]  /*0810*/  @!P0 IMAD.WIDE.U32 R4, R15, 0x4, R4 ;  /* 0x000000040f048825 */ /* 0x008fe200078e0004 */
[----:B------:R-:W2:Y:S04]  /*0820*/  @P1 LDG.E R2, desc[UR4][R2.64+0x4] ;  /* 0x0000040402021981 */ /* 0x000ea8000c1e1900 */
[----:B------:R-:W2:Y:S01]  /*0830*/  @P1 LDG.E R12, desc[UR4][R12.64] ;  /* 0x000000040c0c1981 */ /* 0x000ea2000c1e1900 */
[----:B0-----:R-:W-:-:S03]  /*0840*/  @!P0 IMAD.WIDE R6, R21, 0x4, R6 ;  /* 0x0000000415068825 */ /* 0x001fc600078e0206 */
[----:B------:R-:W3:Y:S04]  /*0850*/  @!P0 LDG.E R5, desc[UR4][R4.64] ;  /* 0x0000000404058981 */ /* 0x000ee8000c1e1900 */
[----:B------:R-:W3:Y:S01]  /*0860*/  @!P0 LDG.E R6, desc[UR4][R6.64] ;  /* 0x0000000406068981 */ /* 0x000ee2000c1e1900 */
[----:B----4-:R-:W-:-:S04]  /*0870*/  @P1 IMAD R11, R11, R14, R24 ;  /* 0x0000000e0b0b1224 */ /* 0x010fc800078e0218 */
[----:B--2---:R-:W-:-:S04]  /*0880*/  @P1 IMAD R24, R2, R12, R11 ;  /* 0x0000000c02181224 */ /* 0x004fc800078e020b */
[----:B---3--:R-:W-:-:S07]  /*0890*/  @!P0 IMAD R24, R5, R6, R24 ;  /* 0x0000000605188224 */ /* 0x008fce00078e0218 */
.L_x_0:
[----:B------:R-:W0:Y:S01]  /*08a0*/  LDC.64 R2, c[0x0][0x390] ;  /* 0x0000e400ff027b82 */ /* 0x000e220000000a00 */
[----:B------:R-:W-:-:S04]  /*08b0*/  IMAD R17, R16, R17, R0 ;  /* 0x0000001110117224 */ /* 0x000fc800078e0200 */
[----:B0-----:R-:W-:-:S05]  /*08c0*/  IMAD.WIDE R2, R17, 0x4, R2 ;  /* 0x0000000411027825 */ /* 0x001fca00078e0202 */
[----:B------:R-:W-:Y:S01]  /*08d0*/  STG.E desc[UR4][R2.64], R24 ;  /* 0x0000001802007986 */ /* 0x000fe2000c101904 */
[----:B------:R-:W-:Y:S05]  /*08e0*/  EXIT ;  /* 0x000000000000794d */ /* 0x000fea0003800000 */
.L_x_4:
[----:B------:R-:W-:-:S00]  /*08f0*/  BRA `(.L_x_4) ;  /* 0xfffffffc00fc7947 */ /* 0x000fc0000383ffff */
[----:B------:R-:W-:-:S00]  /*0900*/  NOP ;  /* 0x0000000000007918 */ /* 0x000fc00000000000 */
[----:B------:R-:W-:-:S00]  /*0910*/  NOP ;  /* 0x0000000000007918 */ /* 0x000fc00000000000 */
[----:B------:R-:W-:-:S00]  /*0920*/  NOP ;  /* 0x0000000000007918 */ /* 0x000fc00000000000 */
[----:B------:R-:W-:-:S00]  /*0930*/  NOP ;  /* 0x0000000000007918 */ /* 0x000fc00000000000 */
[----:B------:R-:W-:-:S00]  /*0940*/  NOP ;  /* 0x0000000000007918 */ /* 0x000fc00000000000 */
[----:B------:R-:W-:-:S00]  /*0950*/  NOP ;  /* 0x0000000000007918 */ /* 0x000fc00000000000 */
[----:B------:R-:W-:-:S00]  /*0960*/  NOP ;  /* 0x0000000000007918 */ /* 0x000fc00000000000 */
[----:B------:R-:W-:-:S00]  /*0970*/  NOP ;  /* 0x0000000000007918 */ /* 0x000fc00000000000 */
.L_x_5:


//--------------------- .nv.shared.reserved.0     --------------------------
	.section	.nv.shared.reserved.0,"aw",@nobits
	.weak		__nv_reservedSMEM_offset_0_alias
	.size		__nv_reservedSMEM_offset_0_alias, 0, 64
	.other		__nv_reservedSMEM_offset_0_alias,@"STO_CUDA_RESERVED_SHARED STV_DEFAULT"
__nv_reservedSMEM_offset_0_alias:
	.zero		0
	.zero		64


//--------------------- .nv.constant0._Z9matMulmknPiS_S_iii --------------------------
	.section	.nv.constant0._Z9matMulmknPiS_S_iii,"a",@progbits
	.sectionflags	@""
	.align	4
.nv.constant0._Z9matMulmknPiS_S_iii:
	.zero		932


//--------------------- SYMBOLS --------------------------

	.type		.nv.reservedSmem.offset0,@object
	.size		.nv.reservedSmem.offset0,0x4
